//
// Generated by NVIDIA NVVM Compiler
//
// Compiler Build ID: CL-36424714
// Cuda compilation tools, release 13.0, V13.0.88
// Based on NVVM 20.0.0
//

.version 9.0
.target sm_100
.address_size 64

	// .globl	_Z14map_count_warpPcS_P5IndexPiS2_S2_i

.visible .entry _Z14map_count_warpPcS_P5IndexPiS2_S2_i(
	.param .u64 .ptr .align 1 _Z14map_count_warpPcS_P5IndexPiS2_S2_i_param_0,
	.param .u64 .ptr .align 1 _Z14map_count_warpPcS_P5IndexPiS2_S2_i_param_1,
	.param .u64 .ptr .align 1 _Z14map_count_warpPcS_P5IndexPiS2_S2_i_param_2,
	.param .u64 .ptr .align 1 _Z14map_count_warpPcS_P5IndexPiS2_S2_i_param_3,
	.param .u64 .ptr .align 1 _Z14map_count_warpPcS_P5IndexPiS2_S2_i_param_4,
	.param .u64 .ptr .align 1 _Z14map_count_warpPcS_P5IndexPiS2_S2_i_param_5,
	.param .u32 _Z14map_count_warpPcS_P5IndexPiS2_S2_i_param_6
)
{
	.reg .pred 	%p<11>;
	.reg .b16 	%rs<9>;
	.reg .b32 	%r<39>;
	.reg .b64 	%rd<31>;

	ld.param.u64 	%rd9, [_Z14map_count_warpPcS_P5IndexPiS2_S2_i_param_1];
	ld.param.u64 	%rd10, [_Z14map_count_warpPcS_P5IndexPiS2_S2_i_param_2];
	ld.param.u64 	%rd11, [_Z14map_count_warpPcS_P5IndexPiS2_S2_i_param_3];
	ld.param.u64 	%rd12, [_Z14map_count_warpPcS_P5IndexPiS2_S2_i_param_4];
	ld.param.u64 	%rd13, [_Z14map_count_warpPcS_P5IndexPiS2_S2_i_param_5];
	ld.param.u32 	%r18, [_Z14map_count_warpPcS_P5IndexPiS2_S2_i_param_6];
	mov.u32 	%r19, %ntid.x;
	mov.u32 	%r20, %ctaid.x;
	mov.u32 	%r21, %tid.x;
	mad.lo.s32 	%r1, %r19, %r20, %r21;
	setp.ge.s32 	%p1, %r1, %r18;
	@%p1 bra 	$L__BB0_13;
	cvta.to.global.u64 	%rd14, %rd10;
	cvta.to.global.u64 	%rd15, %rd9;
	mul.wide.s32 	%rd16, %r1, 16;
	add.s64 	%rd17, %rd14, %rd16;
	ld.global.s32 	%rd18, [%rd17+8];
	add.s64 	%rd1, %rd15, %rd18;
	ld.global.s32 	%rd2, [%rd17+12];
	setp.eq.s64 	%p2, %rd2, 0;
	mov.b32 	%r36, 0;
	mov.u32 	%r37, %r36;
	mov.u32 	%r38, %r36;
	@%p2 bra 	$L__BB0_12;
	mov.b32 	%r38, 0;
	mov.u32 	%r37, %r38;
	mov.u32 	%r36, %r38;
	mov.u32 	%r35, %r38;
$L__BB0_3:
	cvt.u64.u32 	%rd29, %r35;
	setp.le.u64 	%p3, %rd2, %rd29;
	mov.u32 	%r33, %r35;
	@%p3 bra 	$L__BB0_7;
	mov.u32 	%r33, %r35;
$L__BB0_5:
	add.s64 	%rd19, %rd1, %rd29;
	ld.global.u8 	%rs1, [%rd19];
	and.b16  	%rs2, %rs1, 223;
	add.s16 	%rs3, %rs2, -91;
	and.b16  	%rs4, %rs3, 255;
	setp.gt.u16 	%p4, %rs4, 229;
	@%p4 bra 	$L__BB0_7;
	add.s32 	%r33, %r33, 1;
	cvt.u64.u32 	%rd29, %r33;
	setp.gt.u64 	%p5, %rd2, %rd29;
	@%p5 bra 	$L__BB0_5;
$L__BB0_7:
	cvt.u64.u32 	%rd30, %r33;
	setp.le.u64 	%p6, %rd2, %rd30;
	mov.u32 	%r35, %r33;
	@%p6 bra 	$L__BB0_11;
	mov.u32 	%r35, %r33;
$L__BB0_9:
	add.s64 	%rd20, %rd1, %rd30;
	ld.global.u8 	%rs5, [%rd20];
	and.b16  	%rs6, %rs5, 223;
	add.s16 	%rs7, %rs6, -91;
	and.b16  	%rs8, %rs7, 255;
	setp.lt.u16 	%p7, %rs8, 230;
	@%p7 bra 	$L__BB0_11;
	add.s32 	%r35, %r35, 1;
	cvt.u64.u32 	%rd30, %r35;
	setp.gt.u64 	%p8, %rd2, %rd30;
	@%p8 bra 	$L__BB0_9;
$L__BB0_11:
	setp.lt.u32 	%p9, %r33, %r35;
	add.s32 	%r24, %r37, 4;
	max.u32 	%r25, %r35, %r33;
	sub.s32 	%r26, %r25, %r33;
	add.s32 	%r36, %r26, %r36;
	selp.b32 	%r37, %r24, %r37, %p9;
	selp.u32 	%r27, 1, 0, %p9;
	add.s32 	%r38, %r38, %r27;
	cvt.u64.u32 	%rd21, %r35;
	setp.gt.u64 	%p10, %rd2, %rd21;
	@%p10 bra 	$L__BB0_3;
$L__BB0_12:
	cvta.to.global.u64 	%rd22, %rd11;
	mul.wide.s32 	%rd23, %r1, 4;
	add.s64 	%rd24, %rd22, %rd23;
	st.global.u32 	[%rd24], %r36;
	cvta.to.global.u64 	%rd25, %rd12;
	add.s64 	%rd26, %rd25, %rd23;
	st.global.u32 	[%rd26], %r37;
	cvta.to.global.u64 	%rd27, %rd13;
	add.s64 	%rd28, %rd27, %rd23;
	st.global.u32 	[%rd28], %r38;
$L__BB0_13:
	ret;

}
	// .globl	_Z8map_warpPcS_P5IndexS_PiS1_S1_S2_i
.visible .entry _Z8map_warpPcS_P5IndexS_PiS1_S1_S2_i(
	.param .u64 .ptr .align 1 _Z8map_warpPcS_P5IndexS_PiS1_S1_S2_i_param_0,
	.param .u64 .ptr .align 1 _Z8map_warpPcS_P5IndexS_PiS1_S1_S2_i_param_1,
	.param .u64 .ptr .align 1 _Z8map_warpPcS_P5IndexS_PiS1_S1_S2_i_param_2,
	.param .u64 .ptr .align 1 _Z8map_warpPcS_P5IndexS_PiS1_S1_S2_i_param_3,
	.param .u64 .ptr .align 1 _Z8map_warpPcS_P5IndexS_PiS1_S1_S2_i_param_4,
	.param .u64 .ptr .align 1 _Z8map_warpPcS_P5IndexS_PiS1_S1_S2_i_param_5,
	.param .u64 .ptr .align 1 _Z8map_warpPcS_P5IndexS_PiS1_S1_S2_i_param_6,
	.param .u64 .ptr .align 1 _Z8map_warpPcS_P5IndexS_PiS1_S1_S2_i_param_7,
	.param .u32 _Z8map_warpPcS_P5IndexS_PiS1_S1_S2_i_param_8
)
{
	.reg .pred 	%p<12>;
	.reg .b16 	%rs<11>;
	.reg .b32 	%r<36>;
	.reg .b64 	%rd<32>;

	ld.param.u64 	%rd7, [_Z8map_warpPcS_P5IndexS_PiS1_S1_S2_i_param_1];
	ld.param.u64 	%rd8, [_Z8map_warpPcS_P5IndexS_PiS1_S1_S2_i_param_2];
	ld.param.u64 	%rd9, [_Z8map_warpPcS_P5IndexS_PiS1_S1_S2_i_param_3];
	ld.param.u64 	%rd10, [_Z8map_warpPcS_P5IndexS_PiS1_S1_S2_i_param_4];
	ld.param.u64 	%rd11, [_Z8map_warpPcS_P5IndexS_PiS1_S1_S2_i_param_5];
	ld.param.u64 	%rd12, [_Z8map_warpPcS_P5IndexS_PiS1_S1_S2_i_param_6];
	ld.param.u64 	%rd13, [_Z8map_warpPcS_P5IndexS_PiS1_S1_S2_i_param_7];
	mov.u32 	%r16, %ntid.x;
	mov.u32 	%r17, %ctaid.x;
	mul.lo.s32 	%r18, %r16, %r17;
	mov.u32 	%r19, %tid.x;
	neg.s32 	%r20, %r19;
	setp.ne.s32 	%p1, %r18, %r20;
	@%p1 bra 	$L__BB1_13;
	cvta.to.global.u64 	%rd14, %rd8;
	cvta.to.global.u64 	%rd15, %rd12;
	cvta.to.global.u64 	%rd16, %rd7;
	cvta.to.global.u64 	%rd17, %rd9;
	cvta.to.global.u64 	%rd1, %rd10;
	ld.global.s32 	%rd18, [%rd14+8];
	add.s64 	%rd2, %rd16, %rd18;
	ld.global.u32 	%r1, [%rd14+12];
	ld.global.u32 	%r2, [%rd15];
	cvt.s64.s32 	%rd19, %r2;
	add.s64 	%rd3, %rd17, %rd19;
	ld.global.u32 	%r3, [%rd15+8];
	setp.eq.s32 	%p2, %r1, 0;
	@%p2 bra 	$L__BB1_13;
	cvt.s64.s32 	%rd4, %r3;
	cvta.to.global.u64 	%rd20, %rd13;
	ld.global.s32 	%rd5, [%rd20];
	cvta.to.global.u64 	%rd6, %rd11;
	mov.b32 	%r29, 0;
	mov.u32 	%r30, %r29;
	mov.u32 	%r35, %r29;
$L__BB1_3:
	add.s32 	%r22, %r35, 1;
	max.u32 	%r7, %r1, %r22;
$L__BB1_4:
	cvt.s64.s32 	%rd21, %r35;
	add.s64 	%rd22, %rd2, %rd21;
	ld.global.u8 	%rs1, [%rd22];
	and.b16  	%rs2, %rs1, 223;
	add.s16 	%rs3, %rs2, -91;
	and.b16  	%rs4, %rs3, 255;
	setp.gt.u16 	%p3, %rs4, 229;
	mov.u32 	%r33, %r35;
	@%p3 bra 	$L__BB1_6;
	add.s32 	%r35, %r35, 1;
	setp.ne.s32 	%p4, %r35, %r7;
	mov.u32 	%r33, %r7;
	@%p4 bra 	$L__BB1_4;
$L__BB1_6:
	setp.le.u32 	%p5, %r1, %r33;
	mov.u32 	%r35, %r33;
	@%p5 bra 	$L__BB1_10;
	mov.u32 	%r34, %r33;
$L__BB1_8:
	cvt.s64.s32 	%rd23, %r34;
	add.s64 	%rd24, %rd2, %rd23;
	ld.global.u8 	%rs5, [%rd24];
	and.b16  	%rs6, %rs5, 223;
	add.s16 	%rs7, %rs6, -91;
	and.b16  	%rs8, %rs7, 255;
	setp.lt.u16 	%p6, %rs8, 230;
	mov.u32 	%r35, %r34;
	@%p6 bra 	$L__BB1_10;
	add.s32 	%r34, %r34, 1;
	setp.ne.s32 	%p7, %r34, %r1;
	mov.u32 	%r35, %r1;
	@%p7 bra 	$L__BB1_8;
$L__BB1_10:
	setp.le.s32 	%p8, %r35, %r33;
	setp.ne.s32 	%p9, %r30, 0;
	or.pred  	%p10, %p8, %p9;
	@%p10 bra 	$L__BB1_12;
	cvt.u32.u64 	%r23, %rd4;
	mov.b16 	%rs9, 105;
	st.global.u8 	[%rd3], %rs9;
	mov.b16 	%rs10, 112;
	st.global.u8 	[%rd3+1], %rs10;
	cvt.u64.u32 	%rd25, %r29;
	add.s64 	%rd26, %rd25, %rd4;
	shl.b64 	%rd27, %rd26, 2;
	add.s64 	%rd28, %rd1, %rd27;
	mov.b32 	%r24, 1;
	st.global.u32 	[%rd28], %r24;
	add.s32 	%r25, %r33, %r2;
	add.s64 	%rd29, %rd5, %rd25;
	shl.b64 	%rd30, %rd29, 4;
	add.s64 	%rd31, %rd6, %rd30;
	st.global.u32 	[%rd31], %r25;
	sub.s32 	%r26, %r35, %r33;
	st.global.u32 	[%rd31+4], %r26;
	add.s32 	%r27, %r29, %r23;
	st.global.u32 	[%rd31+8], %r27;
	st.global.u32 	[%rd31+12], %r24;
$L__BB1_12:
	sub.s32 	%r28, %r30, %r33;
	add.s32 	%r30, %r28, %r35;
	add.s32 	%r29, %r29, 1;
	setp.gt.u32 	%p11, %r1, %r35;
	@%p11 bra 	$L__BB1_3;
$L__BB1_13:
	ret;

}


// ===== COMPILED SASS (sm_100) =====

	.target	sm_100

	.elftype	@"ET_EXEC"


//--------------------- .note.nv.tkinfo           --------------------------
	.section	.note.nv.tkinfo,"",@"SHT_NOTE"
	.sectionflags	@"SHF_NOTE_NV_TKINFO"
	.tkinfo
        /*0018*/ 	.word	0x00000002
        /*0030*/ 	.string	""
        /*0030*/ 	.string	"ptxas"
        /*0030*/ 	.string	"Cuda compilation tools, release 13.0, V13.0.88"
        /*0030*/ 	.string	"Build cuda_13.0.r13.0/compiler.36424714_0"
        /*0030*/ 	.string	"-arch sm_100 -m 64 "



//--------------------- .note.nv.cuinfo           --------------------------
	.section	.note.nv.cuinfo,"",@"SHT_NOTE"
	.sectionflags	@"SHF_NOTE_NV_CUINFO"
        /*0018*/ 	.short	0x0002
        /*001a*/ 	.short	0x0064
        /*001c*/ 	.short	0x0082
	.zero		2


//--------------------- .nv.info                  --------------------------
	.section	.nv.info,"",@"SHT_CUDA_INFO"
	.align	4


	//----- nvinfo : EIATTR_REGCOUNT
	.align		4
        /*0000*/ 	.byte	0x04, 0x2f
        /*0002*/ 	.short	(.L_1 - .L_0)
	.align		4
.L_0:
        /*0004*/ 	.word	index@(_Z14map_count_warpPcS_P5IndexPiS2_S2_i)
        /*0008*/ 	.word	0x00000011


	//----- nvinfo : EIATTR_FRAME_SIZE
	.align		4
.L_1:
        /*000c*/ 	.byte	0x04, 0x11
        /*000e*/ 	.short	(.L_3 - .L_2)
	.align		4
.L_2:
        /*0010*/ 	.word	index@(_Z14map_count_warpPcS_P5IndexPiS2_S2_i)
        /*0014*/ 	.word	0x00000000


	//----- nvinfo : EIATTR_REGCOUNT
	.align		4
.L_3:
        /*0018*/ 	.byte	0x04, 0x2f
        /*001a*/ 	.short	(.L_5 - .L_4)
	.align		4
.L_4:
        /*001c*/ 	.word	index@(_Z8map_warpPcS_P5IndexS_PiS1_S1_S2_i)
        /*0020*/ 	.word	0x0000001c


	//----- nvinfo : EIATTR_FRAME_SIZE
	.align		4
.L_5:
        /*0024*/ 	.byte	0x04, 0x11
        /*0026*/ 	.short	(.L_7 - .L_6)
	.align		4
.L_6:
        /*0028*/ 	.word	index@(_Z8map_warpPcS_P5IndexS_PiS1_S1_S2_i)
        /*002c*/ 	.word	0x00000000


	//----- nvinfo : EIATTR_MIN_STACK_SIZE
	.align		4
.L_7:
        /*0030*/ 	.byte	0x04, 0x12
        /*0032*/ 	.short	(.L_9 - .L_8)
	.align		4
.L_8:
        /*0034*/ 	.word	index@(_Z8map_warpPcS_P5IndexS_PiS1_S1_S2_i)
        /*0038*/ 	.word	0x00000000


	//----- nvinfo : EIATTR_MIN_STACK_SIZE
	.align		4
.L_9:
        /*003c*/ 	.byte	0x04, 0x12
        /*003e*/ 	.short	(.L_11 - .L_10)
	.align		4
.L_10:
        /*0040*/ 	.word	index@(_Z14map_count_warpPcS_P5IndexPiS2_S2_i)
        /*0044*/ 	.word	0x00000000
.L_11:


//--------------------- .nv.compat                --------------------------
	.section	.nv.compat,"",@"SHT_CUDA_COMPAT_INFO"
	.align	4
        /*0000*/ 	.byte	0x02, 0x09, 0x00, 0x00, 0x02, 0x02, 0x01, 0x00, 0x02, 0x05, 0x05, 0x00, 0x03, 0x07, 0x01, 0x01
        /*0010*/ 	.byte	0x02, 0x03, 0x00, 0x00, 0x02, 0x06, 0x01, 0x00, 0x04, 0x0b, 0x08, 0x00, 0x09, 0x00, 0x00, 0x00
        /*0020*/ 	.byte	0x00, 0x00, 0x00, 0x00


//--------------------- .nv.info._Z8map_warpPcS_P5IndexS_PiS1_S1_S2_i --------------------------
	.section	.nv.info._Z8map_warpPcS_P5IndexS_PiS1_S1_S2_i,"",@"SHT_CUDA_INFO"
	.sectionflags	@""
	.align	4


	//----- nvinfo : EIATTR_CUDA_API_VERSION
	.align		4
        /*0000*/ 	.byte	0x04, 0x37
        /*0002*/ 	.short	(.L_13 - .L_12)
.L_12:
        /*0004*/ 	.word	0x00000082


	//----- nvinfo : EIATTR_KPARAM_INFO
	.align		4
.L_13:
        /*0008*/ 	.byte	0x04, 0x17
        /*000a*/ 	.short	(.L_15 - .L_14)
.L_14:
        /*000c*/ 	.word	0x00000000
        /*0010*/ 	.short	0x0008
        /*0012*/ 	.short	0x0040
        /*0014*/ 	.byte	0x00, 0xf0, 0x11, 0x00


	//----- nvinfo : EIATTR_KPARAM_INFO
	.align		4
.L_15:
        /*0018*/ 	.byte	0x04, 0x17
        /*001a*/ 	.short	(.L_17 - .L_16)
.L_16:
        /*001c*/ 	.word	0x00000000
        /*0020*/ 	.short	0x0007
        /*0022*/ 	.short	0x0038
        /*0024*/ 	.byte	0x00, 0xf5, 0x21, 0x00


	//----- nvinfo : EIATTR_KPARAM_INFO
	.align		4
.L_17:
        /*0028*/ 	.byte	0x04, 0x17
        /*002a*/ 	.short	(.L_19 - .L_18)
.L_18:
        /*002c*/ 	.word	0x00000000
        /*0030*/ 	.short	0x0006
        /*0032*/ 	.short	0x0030
        /*0034*/ 	.byte	0x00, 0xf5, 0x21, 0x00


	//----- nvinfo : EIATTR_KPARAM_INFO
	.align		4
.L_19:
        /*0038*/ 	.byte	0x04, 0x17
        /*003a*/ 	.short	(.L_21 - .L_20)
.L_20:
        /*003c*/ 	.word	0x00000000
        /*0040*/ 	.short	0x0005
        /*0042*/ 	.short	0x0028
        /*0044*/ 	.byte	0x00, 0xf5, 0x21, 0x00


	//----- nvinfo : EIATTR_KPARAM_INFO
	.align		4
.L_21:
        /*0048*/ 	.byte	0x04, 0x17
        /*004a*/ 	.short	(.L_23 - .L_22)
.L_22:
        /*004c*/ 	.word	0x00000000
        /*0050*/ 	.short	0x0004
        /*0052*/ 	.short	0x0020
        /*0054*/ 	.byte	0x00, 0xf5, 0x21, 0x00


	//----- nvinfo : EIATTR_KPARAM_INFO
	.align		4
.L_23:
        /*0058*/ 	.byte	0x04, 0x17
        /*005a*/ 	.short	(.L_25 - .L_24)
.L_24:
        /*005c*/ 	.word	0x00000000
        /*0060*/ 	.short	0x0003
        /*0062*/ 	.short	0x0018
        /*0064*/ 	.byte	0x00, 0xf5, 0x21, 0x00


	//----- nvinfo : EIATTR_KPARAM_INFO
	.align		4
.L_25:
        /*0068*/ 	.byte	0x04, 0x17
        /*006a*/ 	.short	(.L_27 - .L_26)
.L_26:
        /*006c*/ 	.word	0x00000000
        /*0070*/ 	.short	0x0002
        /*0072*/ 	.short	0x0010
        /*0074*/ 	.byte	0x00, 0xf5, 0x21, 0x00


	//----- nvinfo : EIATTR_KPARAM_INFO
	.align		4
.L_27:
        /*0078*/ 	.byte	0x04, 0x17
        /*007a*/ 	.short	(.L_29 - .L_28)
.L_28:
        /*007c*/ 	.word	0x00000000
        /*0080*/ 	.short	0x0001
        /*0082*/ 	.short	0x0008
        /*0084*/ 	.byte	0x00, 0xf5, 0x21, 0x00


	//----- nvinfo : EIATTR_KPARAM_INFO
	.align		4
.L_29:
        /*0088*/ 	.byte	0x04, 0x17
        /*008a*/ 	.short	(.L_31 - .L_30)
.L_30:
        /*008c*/ 	.word	0x00000000
        /*0090*/ 	.short	0x0000
        /*0092*/ 	.short	0x0000
        /*0094*/ 	.byte	0x00, 0xf5, 0x21, 0x00


	//----- nvinfo : EIATTR_SPARSE_MMA_MASK
	.align		4
.L_31:
        /*0098*/ 	.byte	0x03, 0x50
        /*009a*/ 	.short	0x0000


	//----- nvinfo : EIATTR_MAXREG_COUNT
	.align		4
        /*009c*/ 	.byte	0x03, 0x1b
        /*009e*/ 	.short	0x00ff


	//----- nvinfo : EIATTR_MERCURY_ISA_VERSION
	.align		4
        /*00a0*/ 	.byte	0x03, 0x5f
        /*00a2*/ 	.short	0x0101


	//----- nvinfo : EIATTR_VRC_CTA_INIT_COUNT
	.align		4
        /*00a4*/ 	.byte	0x02, 0x4a
	.zero		1
	.zero		1


	//----- nvinfo : EIATTR_EXIT_INSTR_OFFSETS
	.align		4
        /*00a8*/ 	.byte	0x04, 0x1c
        /*00aa*/ 	.short	(.L_33 - .L_32)


	//   ....[0]....
.L_32:
        /*00ac*/ 	.word	0x00000070


	//   ....[1]....
        /*00b0*/ 	.word	0x000000d0


	//   ....[2]....
        /*00b4*/ 	.word	0x00000580


	//----- nvinfo : EIATTR_CBANK_PARAM_SIZE
	.align		4
.L_33:
        /*00b8*/ 	.byte	0x03, 0x19
        /*00ba*/ 	.short	0x0044


	//----- nvinfo : EIATTR_PARAM_CBANK
	.align		4
        /*00bc*/ 	.byte	0x04, 0x0a
        /*00be*/ 	.short	(.L_35 - .L_34)
	.align		4
.L_34:
        /*00c0*/ 	.word	index@(.nv.constant0._Z8map_warpPcS_P5IndexS_PiS1_S1_S2_i)
        /*00c4*/ 	.short	0x0380
        /*00c6*/ 	.short	0x0044


	//----- nvinfo : EIATTR_SW_WAR
	.align		4
.L_35:
        /*00c8*/ 	.byte	0x04, 0x36
        /*00ca*/ 	.short	(.L_37 - .L_36)
.L_36:
        /*00cc*/ 	.word	0x00000008
.L_37:


//--------------------- .nv.info._Z14map_count_warpPcS_P5IndexPiS2_S2_i --------------------------
	.section	.nv.info._Z14map_count_warpPcS_P5IndexPiS2_S2_i,"",@"SHT_CUDA_INFO"
	.sectionflags	@""
	.align	4


	//----- nvinfo : EIATTR_CUDA_API_VERSION
	.align		4
        /*0000*/ 	.byte	0x04, 0x37
        /*0002*/ 	.short	(.L_39 - .L_38)
.L_38:
        /*0004*/ 	.word	0x00000082


	//----- nvinfo : EIATTR_KPARAM_INFO
	.align		4
.L_39:
        /*0008*/ 	.byte	0x04, 0x17
        /*000a*/ 	.short	(.L_41 - .L_40)
.L_40:
        /*000c*/ 	.word	0x00000000
        /*0010*/ 	.short	0x0006
        /*0012*/ 	.short	0x0030
        /*0014*/ 	.byte	0x00, 0xf0, 0x11, 0x00


	//----- nvinfo : EIATTR_KPARAM_INFO
	.align		4
.L_41:
        /*0018*/ 	.byte	0x04, 0x17
        /*001a*/ 	.short	(.L_43 - .L_42)
.L_42:
        /*001c*/ 	.word	0x00000000
        /*0020*/ 	.short	0x0005
        /*0022*/ 	.short	0x0028
        /*0024*/ 	.byte	0x00, 0xf5, 0x21, 0x00


	//----- nvinfo : EIATTR_KPARAM_INFO
	.align		4
.L_43:
        /*0028*/ 	.byte	0x04, 0x17
        /*002a*/ 	.short	(.L_45 - .L_44)
.L_44:
        /*002c*/ 	.word	0x00000000
        /*0030*/ 	.short	0x0004
        /*0032*/ 	.short	0x0020
        /*0034*/ 	.byte	0x00, 0xf5, 0x21, 0x00


	//----- nvinfo : EIATTR_KPARAM_INFO
	.align		4
.L_45:
        /*0038*/ 	.byte	0x04, 0x17
        /*003a*/ 	.short	(.L_47 - .L_46)
.L_46:
        /*003c*/ 	.word	0x00000000
        /*0040*/ 	.short	0x0003
        /*0042*/ 	.short	0x0018
        /*0044*/ 	.byte	0x00, 0xf5, 0x21, 0x00


	//----- nvinfo : EIATTR_KPARAM_INFO
	.align		4
.L_47:
        /*0048*/ 	.byte	0x04, 0x17
        /*004a*/ 	.short	(.L_49 - .L_48)
.L_48:
        /*004c*/ 	.word	0x00000000
        /*0050*/ 	.short	0x0002
        /*0052*/ 	.short	0x0010
        /*0054*/ 	.byte	0x00, 0xf5, 0x21, 0x00


	//----- nvinfo : EIATTR_KPARAM_INFO
	.align		4
.L_49:
        /*0058*/ 	.byte	0x04, 0x17
        /*005a*/ 	.short	(.L_51 - .L_50)
.L_50:
        /*005c*/ 	.word	0x00000000
        /*0060*/ 	.short	0x0001
        /*0062*/ 	.short	0x0008
        /*0064*/ 	.byte	0x00, 0xf5, 0x21, 0x00


	//----- nvinfo : EIATTR_KPARAM_INFO
	.align		4
.L_51:
        /*0068*/ 	.byte	0x04, 0x17
        /*006a*/ 	.short	(.L_53 - .L_52)
.L_52:
        /*006c*/ 	.word	0x00000000
        /*0070*/ 	.short	0x0000
        /*0072*/ 	.short	0x0000
        /*0074*/ 	.byte	0x00, 0xf5, 0x21, 0x00


	//----- nvinfo : EIATTR_SPARSE_MMA_MASK
	.align		4
.L_53:
        /*0078*/ 	.byte	0x03, 0x50
        /*007a*/ 	.short	0x0000


	//----- nvinfo : EIATTR_MAXREG_COUNT
	.align		4
        /*007c*/ 	.byte	0x03, 0x1b
        /*007e*/ 	.short	0x00ff


	//----- nvinfo : EIATTR_MERCURY_ISA_VERSION
	.align		4
        /*0080*/ 	.byte	0x03, 0x5f
        /*0082*/ 	.short	0x0101


	//----- nvinfo : EIATTR_VRC_CTA_INIT_COUNT
	.align		4
        /*0084*/ 	.byte	0x02, 0x4a
	.zero		1
	.zero		1


	//----- nvinfo : EIATTR_EXIT_INSTR_OFFSETS
	.align		4
        /*0088*/ 	.byte	0x04, 0x1c
        /*008a*/ 	.short	(.L_55 - .L_54)


	//   ....[0]....
.L_54:
        /*008c*/ 	.word	0x00000070


	//   ....[1]....
        /*0090*/ 	.word	0x000005c0


	//----- nvinfo : EIATTR_CRS_STACK_SIZE
	.align		4
.L_55:
        /*0094*/ 	.byte	0x04, 0x1e
        /*0096*/ 	.short	(.L_57 - .L_56)
.L_56:
        /*0098*/ 	.word	0x00000000


	//----- nvinfo : EIATTR_CBANK_PARAM_SIZE
	.align		4
.L_57:
        /*009c*/ 	.byte	0x03, 0x19
        /*009e*/ 	.short	0x0034


	//----- nvinfo : EIATTR_PARAM_CBANK
	.align		4
        /*00a0*/ 	.byte	0x04, 0x0a
        /*00a2*/ 	.short	(.L_59 - .L_58)
	.align		4
.L_58:
        /*00a4*/ 	.word	index@(.nv.constant0._Z14map_count_warpPcS_P5IndexPiS2_S2_i)
        /*00a8*/ 	.short	0x0380
        /*00aa*/ 	.short	0x0034


	//----- nvinfo : EIATTR_SW_WAR
	.align		4
.L_59:
        /*00ac*/ 	.byte	0x04, 0x36
        /*00ae*/ 	.short	(.L_61 - .L_60)
.L_60:
        /*00b0*/ 	.word	0x00000008
.L_61:


//--------------------- .nv.callgraph             --------------------------
	.section	.nv.callgraph,"",@"SHT_CUDA_CALLGRAPH"
	.align	4
	.sectionentsize	8
	.align		4
        /*0000*/ 	.word	0x00000000
	.align		4
        /*0004*/ 	.word	0xffffffff
	.align		4
        /*0008*/ 	.word	0x00000000
	.align		4
        /*000c*/ 	.word	0xfffffffe
	.align		4
        /*0010*/ 	.word	0x00000000
	.align		4
        /*0014*/ 	.word	0xfffffffd
	.align		4
        /*0018*/ 	.word	0x00000000
	.align		4
        /*001c*/ 	.word	0xfffffffc


//--------------------- .text._Z8map_warpPcS_P5IndexS_PiS1_S1_S2_i --------------------------
	.section	.text._Z8map_warpPcS_P5IndexS_PiS1_S1_S2_i,"ax",@progbits
	.align	128
        .global         _Z8map_warpPcS_P5IndexS_PiS1_S1_S2_i
        .type           _Z8map_warpPcS_P5IndexS_PiS1_S1_S2_i,@function
        .size           _Z8map_warpPcS_P5IndexS_PiS1_S1_S2_i,(.L_x_17 - _Z8map_warpPcS_P5IndexS_PiS1_S1_S2_i)
        .other          _Z8map_warpPcS_P5IndexS_PiS1_S1_S2_i,@"STO_CUDA_ENTRY STV_DEFAULT"
_Z8map_warpPcS_P5IndexS_PiS1_S1_S2_i:
.text._Z8map_warpPcS_P5IndexS_PiS1_S1_S2_i:
[----:B------:R-:W-:Y:S01]  /*0000*/  LDC R1, c[0x0][0x37c] ;  /* 0x0000df00ff017b82 */ /* 0x000fe20000000800 */
[----:B------:R-:W0:Y:S07]  /*0010*/  S2R R0, SR_TID.X ;  /* 0x0000000000007919 */ /* 0x000e2e0000002100 */
[----:B------:R-:W1:Y:S01]  /*0020*/  S2UR UR5, SR_CTAID.X ;  /* 0x00000000000579c3 */ /* 0x000e620000002500 */
[----:B------:R-:W1:Y:S02]  /*0030*/  LDCU UR4, c[0x0][0x360] ;  /* 0x00006c00ff0477ac */ /* 0x000e640008000800 */
[----:B-1----:R-:W-:Y:S01]  /*0040*/  UIMAD UR4, UR4, UR5, URZ ;  /* 0x00000005040472a4 */ /* 0x002fe2000f8e02ff */
[----:B0-----:R-:W-:-:S05]  /*0050*/  IMAD.MOV R0, RZ, RZ, -R0 ;  /* 0x000000ffff007224 */ /* 0x001fca00078e0a00 */
[----:B------:R-:W-:-:S13]  /*0060*/  ISETP.NE.AND P0, PT, R0, UR4, PT ;  /* 0x0000000400007c0c */ /* 0x000fda000bf05270 */
[----:B------:R-:W-:Y:S05]  /*0070*/  @P0 EXIT ;  /* 0x000000000000094d */ /* 0x000fea0003800000 */
[----:B------:R-:W0:Y:S01]  /*0080*/  LDC.64 R2, c[0x0][0x390] ;  /* 0x0000e400ff027b82 */ /* 0x000e220000000a00 */
[----:B------:R-:W0:Y:S02]  /*0090*/  LDCU.64 UR4, c[0x0][0x358] ;  /* 0x00006b00ff0477ac */ /* 0x000e240008000a00 */
[----:B0-----:R-:W2:Y:S04]  /*00a0*/  LDG.E R0, desc[UR4][R2.64+0xc] ;  /* 0x00000c0402007981 */ /* 0x001ea8000c1e1900 */
[----:B------:R0:W5:Y:S01]  /*00b0*/  LDG.E R12, desc[UR4][R2.64+0x8] ;  /* 0x00000804020c7981 */ /* 0x000162000c1e1900 */
[----:B--2---:R-:W-:-:S13]  /*00c0*/  ISETP.NE.AND P0, PT, R0, RZ, PT ;  /* 0x000000ff0000720c */ /* 0x004fda0003f05270 */
[----:B0-----:R-:W-:Y:S05]  /*00d0*/  @!P0 EXIT ;  /* 0x000000000000894d */ /* 0x001fea0003800000 */
[----:B------:R-:W0:Y:S08]  /*00e0*/  LDC.64 R4, c[0x0][0x3b0] ;  /* 0x0000ec00ff047b82 */ /* 0x000e300000000a00 */
[----:B------:R-:W1:Y:S08]  /*00f0*/  LDC.64 R6, c[0x0][0x3b8] ;  /* 0x0000ee00ff067b82 */ /* 0x000e700000000a00 */
[----:B------:R-:W2:Y:S01]  /*0100*/  LDC.64 R2, c[0x0][0x388] ;  /* 0x0000e200ff027b82 */ /* 0x000ea20000000a00 */
[----:B0-----:R-:W3:Y:S07]  /*0110*/  LDG.E R8, desc[UR4][R4.64] ;  /* 0x0000000404087981 */ /* 0x001eee000c1e1900 */
[----:B------:R-:W3:Y:S01]  /*0120*/  LDC.64 R14, c[0x0][0x398] ;  /* 0x0000e600ff0e7b82 */ /* 0x000ee20000000a00 */
[----:B------:R0:W5:Y:S04]  /*0130*/  LDG.E R9, desc[UR4][R4.64+0x8] ;  /* 0x0000080404097981 */ /* 0x000168000c1e1900 */
[----:B-1----:R0:W5:Y:S01]  /*0140*/  LDG.E R11, desc[UR4][R6.64] ;  /* 0x00000004060b7981 */ /* 0x002162000c1e1900 */
[----:B------:R-:W-:-:S02]  /*0150*/  IMAD.MOV.U32 R13, RZ, RZ, RZ ;  /* 0x000000ffff0d7224 */ /* 0x000fc400078e00ff */
[----:B------:R-:W-:Y:S01]  /*0160*/  IMAD.MOV.U32 R16, RZ, RZ, RZ ;  /* 0x000000ffff107224 */ /* 0x000fe200078e00ff */
[----:B--2--5:R-:W-:-:S04]  /*0170*/  IADD3 R10, P0, PT, R12, R2, RZ ;  /* 0x000000020c0a7210 */ /* 0x024fc80007f1e0ff */
[----:B------:R-:W-:Y:S02]  /*0180*/  LEA.HI.X.SX32 R12, R12, R3, 0x1, P0 ;  /* 0x000000030c0c7211 */ /* 0x000fe400000f0eff */
[----:B---3--:R-:W-:Y:S01]  /*0190*/  IADD3 R2, P1, PT, R8, R14, RZ ;  /* 0x0000000e08027210 */ /* 0x008fe20007f3e0ff */
[----:B------:R-:W-:-:S03]  /*01a0*/  IMAD.MOV.U32 R14, RZ, RZ, RZ ;  /* 0x000000ffff0e7224 */ /* 0x000fc600078e00ff */
[----:B0-----:R-:W-:-:S09]  /*01b0*/  LEA.HI.X.SX32 R3, R8, R15, 0x1, P1 ;  /* 0x0000000f08037211 */ /* 0x001fd200008f0eff */
.L_x_5:
[----:B--2---:R-:W-:-:S07]  /*01c0*/  VIADDMNMX.U32 R7, R16, 0x1, R0, !PT ;  /* 0x0000000110077846 */ /* 0x004fce0007800000 */
.L_x_1:
[----:B------:R-:W-:-:S04]  /*01d0*/  IADD3 R4, P0, PT, R16, R10, RZ ;  /* 0x0000000a10047210 */ /* 0x000fc80007f1e0ff */
[----:B------:R-:W-:-:S05]  /*01e0*/  LEA.HI.X.SX32 R5, R16, R12, 0x1, P0 ;  /* 0x0000000c10057211 */ /* 0x000fca00000f0eff */
[----:B------:R-:W2:Y:S01]  /*01f0*/  LDG.E.U8 R4, desc[UR4][R4.64] ;  /* 0x0000000404047981 */ /* 0x000ea2000c1e1100 */
[----:B------:R-:W-:Y:S01]  /*0200*/  IMAD.MOV.U32 R15, RZ, RZ, R16 ;  /* 0x000000ffff0f7224 */ /* 0x000fe200078e0010 */
[----:B--2---:R-:W-:-:S05]  /*0210*/  LOP3.LUT R6, R4, 0xdf, RZ, 0xc0, !PT ;  /* 0x000000df04067812 */ /* 0x004fca00078ec0ff */
[----:B------:R-:W-:-:S05]  /*0220*/  VIADD R6, R6, 0xffffffa5 ;  /* 0xffffffa506067836 */ /* 0x000fca0000000000 */
[----:B------:R-:W-:-:S04]  /*0230*/  LOP3.LUT R6, R6, 0xff, RZ, 0xc0, !PT ;  /* 0x000000ff06067812 */ /* 0x000fc800078ec0ff */
[----:B------:R-:W-:-:S13]  /*0240*/  ISETP.GT.U32.AND P0, PT, R6, 0xe5, PT ;  /* 0x000000e50600780c */ /* 0x000fda0003f04070 */
[----:B------:R-:W-:Y:S05]  /*0250*/  @P0 BRA `(.L_x_0) ;  /* 0x0000000000100947 */ /* 0x000fea0003800000 */
[----:B------:R-:W-:-:S05]  /*0260*/  VIADD R16, R16, 0x1 ;  /* 0x0000000110107836 */ /* 0x000fca0000000000 */
[----:B------:R-:W-:-:S13]  /*0270*/  ISETP.NE.AND P0, PT, R16, R7, PT ;  /* 0x000000071000720c */ /* 0x000fda0003f05270 */
[----:B------:R-:W-:Y:S05]  /*0280*/  @P0 BRA `(.L_x_1) ;  /* 0xfffffffc00d00947 */ /* 0x000fea000383ffff */
[----:B------:R-:W-:-:S07]  /*0290*/  IMAD.MOV.U32 R15, RZ, RZ, R7 ;  /* 0x000000ffff0f7224 */ /* 0x000fce00078e0007 */
.L_x_0:
[----:B------:R-:W-:Y:S01]  /*02a0*/  ISETP.GT.U32.AND P0, PT, R0, R15, PT ;  /* 0x0000000f0000720c */ /* 0x000fe20003f04070 */
[----:B------:R-:W-:-:S12]  /*02b0*/  IMAD.MOV.U32 R16, RZ, RZ, R15 ;  /* 0x000000ffff107224 */ /* 0x000fd800078e000f */
[----:B------:R-:W-:Y:S05]  /*02c0*/  @!P0 BRA `(.L_x_2) ;  /* 0x0000000000348947 */ /* 0x000fea0003800000 */
[----:B------:R-:W-:-:S07]  /*02d0*/  IMAD.MOV.U32 R16, RZ, RZ, R15 ;  /* 0x000000ffff107224 */ /* 0x000fce00078e000f */
.L_x_3:
[----:B------:R-:W-:-:S04]  /*02e0*/  IADD3 R4, P0, PT, R16, R10, RZ ;  /* 0x0000000a10047210 */ /* 0x000fc80007f1e0ff */
[----:B------:R-:W-:-:S05]  /*02f0*/  LEA.HI.X.SX32 R5, R16, R12, 0x1, P0 ;  /* 0x0000000c10057211 */ /* 0x000fca00000f0eff */
[----:B------:R-:W2:Y:S02]  /*0300*/  LDG.E.U8 R4, desc[UR4][R4.64] ;  /* 0x0000000404047981 */ /* 0x000ea4000c1e1100 */
[----:B--2---:R-:W-:-:S05]  /*0310*/  LOP3.LUT R6, R4, 0xdf, RZ, 0xc0, !PT ;  /* 0x000000df04067812 */ /* 0x004fca00078ec0ff */
[----:B------:R-:W-:-:S05]  /*0320*/  VIADD R6, R6, 0xffffffa5 ;  /* 0xffffffa506067836 */ /* 0x000fca0000000000 */
[----:B------:R-:W-:-:S04]  /*0330*/  LOP3.LUT R6, R6, 0xff, RZ, 0xc0, !PT ;  /* 0x000000ff06067812 */ /* 0x000fc800078ec0ff */
[----:B------:R-:W-:-:S13]  /*0340*/  ISETP.GE.U32.AND P0, PT, R6, 0xe6, PT ;  /* 0x000000e60600780c */ /* 0x000fda0003f06070 */
[----:B------:R-:W-:Y:S05]  /*0350*/  @!P0 BRA `(.L_x_2) ;  /* 0x0000000000108947 */ /* 0x000fea0003800000 */
[----:B------:R-:W-:-:S05]  /*0360*/  VIADD R16, R16, 0x1 ;  /* 0x0000000110107836 */ /* 0x000fca0000000000 */
[----:B------:R-:W-:-:S13]  /*0370*/  ISETP.NE.AND P0, PT, R16, R0, PT ;  /* 0x000000001000720c */ /* 0x000fda0003f05270 */
[----:B------:R-:W-:Y:S05]  /*0380*/  @P0 BRA `(.L_x_3) ;  /* 0xfffffffc00d40947 */ /* 0x000fea000383ffff */
[----:B------:R-:W-:-:S07]  /*0390*/  IMAD.MOV.U32 R16, RZ, RZ, R0 ;  /* 0x000000ffff107224 */ /* 0x000fce00078e0000 */
.L_x_2:
[----:B------:R-:W-:-:S04]  /*03a0*/  ISETP.NE.AND P0, PT, R13, RZ, PT ;  /* 0x000000ff0d00720c */ /* 0x000fc80003f05270 */
[----:B------:R-:W-:-:S13]  /*03b0*/  ISETP.LE.OR P0, PT, R16, R15, P0 ;  /* 0x0000000f1000720c */ /* 0x000fda0000703670 */
[----:B------:R-:W-:Y:S05]  /*03c0*/  @P0 BRA `(.L_x_4) ;  /* 0x00000000005c0947 */ /* 0x000fea0003800000 */
[----:B------:R-:W0:Y:S01]  /*03d0*/  LDC.64 R4, c[0x0][0x3a0] ;  /* 0x0000e800ff047b82 */ /* 0x000e220000000a00 */
[-C--:B------:R-:W-:Y:S01]  /*03e0*/  IADD3 R19, P0, PT, R9, R14.reuse, RZ ;  /* 0x0000000e09137210 */ /* 0x080fe20007f1e0ff */
[----:B------:R-:W-:Y:S01]  /*03f0*/  IMAD.MOV.U32 R22, RZ, RZ, 0x69 ;  /* 0x00000069ff167424 */ /* 0x000fe200078e00ff */
[----:B------:R-:W-:Y:S01]  /*0400*/  IADD3 R17, P1, PT, R11, R14, RZ ;  /* 0x0000000e0b117210 */ /* 0x000fe20007f3e0ff */
[----:B------:R-:W-:Y:S01]  /*0410*/  IMAD.MOV.U32 R23, RZ, RZ, 0x70 ;  /* 0x00000070ff177424 */ /* 0x000fe200078e00ff */
[----:B------:R-:W-:Y:S01]  /*0420*/  LEA.HI.X.SX32 R20, R9, RZ, 0x1, P0 ;  /* 0x000000ff09147211 */ /* 0x000fe200000f0eff */
[----:B------:R-:W-:Y:S01]  /*0430*/  IMAD.MOV.U32 R25, RZ, RZ, 0x1 ;  /* 0x00000001ff197424 */ /* 0x000fe200078e00ff */
[----:B------:R-:W-:Y:S01]  /*0440*/  LEA.HI.X.SX32 R18, R11, RZ, 0x1, P1 ;  /* 0x000000ff0b127211 */ /* 0x000fe200008f0eff */
[----:B------:R-:W1:Y:S01]  /*0450*/  LDC.64 R6, c[0x0][0x3a8] ;  /* 0x0000ea00ff067b82 */ /* 0x000e620000000a00 */
[----:B------:R-:W-:Y:S01]  /*0460*/  IMAD.IADD R21, R9, 0x1, R14 ;  /* 0x0000000109157824 */ /* 0x000fe200078e020e */
[----:B------:R2:W-:Y:S04]  /*0470*/  STG.E.U8 desc[UR4][R2.64], R22 ;  /* 0x0000001602007986 */ /* 0x0005e8000c101104 */
[----:B------:R2:W-:Y:S01]  /*0480*/  STG.E.U8 desc[UR4][R2.64+0x1], R23 ;  /* 0x0000011702007986 */ /* 0x0005e2000c101104 */
[----:B0-----:R-:W-:-:S04]  /*0490*/  LEA R4, P0, R19, R4, 0x2 ;  /* 0x0000000413047211 */ /* 0x001fc800078010ff */
[----:B------:R-:W-:Y:S01]  /*04a0*/  LEA.HI.X R5, R19, R5, R20, 0x2, P0 ;  /* 0x0000000513057211 */ /* 0x000fe200000f1414 */
[----:B------:R-:W-:Y:S01]  /*04b0*/  IMAD.IADD R19, R16, 0x1, -R15 ;  /* 0x0000000110137824 */ /* 0x000fe200078e0a0f */
[----:B-1----:R-:W-:-:S03]  /*04c0*/  LEA R6, P1, R17, R6, 0x4 ;  /* 0x0000000611067211 */ /* 0x002fc600078220ff */
[----:B------:R2:W-:Y:S01]  /*04d0*/  STG.E desc[UR4][R4.64], R25 ;  /* 0x0000001904007986 */ /* 0x0005e2000c101904 */
[----:B------:R-:W-:Y:S01]  /*04e0*/  LEA.HI.X R7, R17, R7, R18, 0x4, P1 ;  /* 0x0000000711077211 */ /* 0x000fe200008f2412 */
[----:B------:R-:W-:-:S04]  /*04f0*/  IMAD.IADD R17, R8, 0x1, R15 ;  /* 0x0000000108117824 */ /* 0x000fc800078e020f */
[----:B------:R2:W-:Y:S04]  /*0500*/  STG.E desc[UR4][R6.64+0x4], R19 ;  /* 0x0000041306007986 */ /* 0x0005e8000c101904 */
[----:B------:R2:W-:Y:S04]  /*0510*/  STG.E desc[UR4][R6.64], R17 ;  /* 0x0000001106007986 */ /* 0x0005e8000c101904 */
[----:B------:R2:W-:Y:S04]  /*0520*/  STG.E desc[UR4][R6.64+0x8], R21 ;  /* 0x0000081506007986 */ /* 0x0005e8000c101904 */
[----:B------:R2:W-:Y:S02]  /*0530*/  STG.E desc[UR4][R6.64+0xc], R25 ;  /* 0x00000c1906007986 */ /* 0x0005e4000c101904 */
.L_x_4:
[----:B------:R-:W-:Y:S01]  /*0540*/  ISETP.GT.U32.AND P0, PT, R0, R16, PT ;  /* 0x000000100000720c */ /* 0x000fe20003f04070 */
[----:B------:R-:W-:Y:S01]  /*0550*/  VIADD R14, R14, 0x1 ;  /* 0x000000010e0e7836 */ /* 0x000fe20000000000 */
[----:B------:R-:W-:-:S11]  /*0560*/  IADD3 R13, PT, PT, R16, R13, -R15 ;  /* 0x0000000d100d7210 */ /* 0x000fd60007ffe80f */
[----:B------:R-:W-:Y:S05]  /*0570*/  @P0 BRA `(.L_x_5) ;  /* 0xfffffffc00100947 */ /* 0x000fea000383ffff */
[----:B------:R-:W-:Y:S05]  /*0580*/  EXIT ;  /* 0x000000000000794d */ /* 0x000fea0003800000 */
.L_x_6:
[----:B------:R-:W-:-:S00]  /*0590*/  BRA `(.L_x_6) ;  /* 0xfffffffc00fc7947 */ /* 0x000fc0000383ffff */
[----:B------:R-:W-:-:S00]  /*05a0*/  NOP ;  /* 0x0000000000007918 */ /* 0x000fc00000000000 */
        /* <DEDUP_REMOVED lines=13> */
.L_x_17:


//--------------------- .text._Z14map_count_warpPcS_P5IndexPiS2_S2_i --------------------------
	.section	.text._Z14map_count_warpPcS_P5IndexPiS2_S2_i,"ax",@progbits
	.align	128
        .global         _Z14map_count_warpPcS_P5IndexPiS2_S2_i
        .type           _Z14map_count_warpPcS_P5IndexPiS2_S2_i,@function
        .size           _Z14map_count_warpPcS_P5IndexPiS2_S2_i,(.L_x_18 - _Z14map_count_warpPcS_P5IndexPiS2_S2_i)
        .other          _Z14map_count_warpPcS_P5IndexPiS2_S2_i,@"STO_CUDA_ENTRY STV_DEFAULT"
_Z14map_count_warpPcS_P5IndexPiS2_S2_i:
.text._Z14map_count_warpPcS_P5IndexPiS2_S2_i:
[----:B------:R-:W-:Y:S01]  /*0000*/  LDC R1, c[0x0][0x37c] ;  /* 0x0000df00ff017b82 */ /* 0x000fe20000000800 */
[----:B------:R-:W0:Y:S01]  /*0010*/  S2R R0, SR_CTAID.X ;  /* 0x0000000000007919 */ /* 0x000e220000002500 */
[----:B------:R-:W0:Y:S01]  /*0020*/  LDCU UR4, c[0x0][0x360] ;  /* 0x00006c00ff0477ac */ /* 0x000e220008000800 */
[----:B------:R-:W0:Y:S01]  /*0030*/  S2R R3, SR_TID.X ;  /* 0x0000000000037919 */ /* 0x000e220000002100 */
[----:B------:R-:W1:Y:S01]  /*0040*/  LDCU UR5, c[0x0][0x3b0] ;  /* 0x00007600ff0577ac */ /* 0x000e620008000800 */
[----:B0-----:R-:W-:-:S05]  /*0050*/  IMAD R0, R0, UR4, R3 ;  /* 0x0000000400007c24 */ /* 0x001fca000f8e0203 */
[----:B-1----:R-:W-:-:S13]  /*0060*/  ISETP.GE.AND P0, PT, R0, UR5, PT ;  /* 0x0000000500007c0c */ /* 0x002fda000bf06270 */
[----:B------:R-:W-:Y:S05]  /*0070*/  @P0 EXIT ;  /* 0x000000000000094d */ /* 0x000fea0003800000 */
[----:B------:R-:W0:Y:S01]  /*0080*/  LDC.64 R8, c[0x0][0x390] ;  /* 0x0000e400ff087b82 */ /* 0x000e220000000a00 */
[----:B------:R-:W1:Y:S01]  /*0090*/  LDCU.64 UR4, c[0x0][0x358] ;  /* 0x00006b00ff0477ac */ /* 0x000e620008000a00 */
[----:B------:R-:W2:Y:S01]  /*00a0*/  LDCU.64 UR6, c[0x0][0x388] ;  /* 0x00007100ff0677ac */ /* 0x000ea20008000a00 */
[----:B0-----:R-:W-:-:S05]  /*00b0*/  IMAD.WIDE R8, R0, 0x10, R8 ;  /* 0x0000001000087825 */ /* 0x001fca00078e0208 */
[----:B-1----:R-:W3:Y:S04]  /*00c0*/  LDG.E R4, desc[UR4][R8.64+0xc] ;  /* 0x00000c0408047981 */ /* 0x002ee8000c1e1900 */
[----:B------:R-:W2:Y:S01]  /*00d0*/  LDG.E R7, desc[UR4][R8.64+0x8] ;  /* 0x0000080408077981 */ /* 0x000ea2000c1e1900 */
[----:B------:R-:W-:Y:S01]  /*00e0*/  BSSY.RECONVERGENT B0, `(.L_x_7) ;  /* 0x0000044000007945 */ /* 0x000fe20003800200 */
[----:B------:R-:W-:Y:S01]  /*00f0*/  CS2R R2, SRZ ;  /* 0x0000000000027805 */ /* 0x000fe2000001ff00 */
[----:B------:R-:W-:Y:S01]  /*0100*/  IMAD.MOV.U32 R11, RZ, RZ, RZ ;  /* 0x000000ffff0b7224 */ /* 0x000fe200078e00ff */
[----:B---3--:R-:W-:Y:S02]  /*0110*/  ISETP.NE.U32.AND P0, PT, R4, RZ, PT ;  /* 0x000000ff0400720c */ /* 0x008fe40003f05070 */
[----:B------:R-:W-:-:S02]  /*0120*/  SHF.R.S32.HI R6, RZ, 0x1f, R4 ;  /* 0x0000001fff067819 */ /* 0x000fc40000011404 */
[C---:B--2---:R-:W-:Y:S02]  /*0130*/  IADD3 R5, P1, PT, R7.reuse, UR6, RZ ;  /* 0x0000000607057c10 */ /* 0x044fe4000ff3e0ff */
[----:B------:R-:W-:Y:S02]  /*0140*/  ISETP.NE.AND.EX P0, PT, R6, RZ, PT, P0 ;  /* 0x000000ff0600720c */ /* 0x000fe40003f05300 */
[----:B------:R-:W-:-:S11]  /*0150*/  LEA.HI.X.SX32 R7, R7, UR7, 0x1, P1 ;  /* 0x0000000707077c11 */ /* 0x000fd600088f0eff */
[----:B------:R-:W-:Y:S05]  /*0160*/  @!P0 BRA `(.L_x_8) ;  /* 0x0000000000ec8947 */ /* 0x000fea0003800000 */
[----:B------:R-:W-:Y:S01]  /*0170*/  CS2R R2, SRZ ;  /* 0x0000000000027805 */ /* 0x000fe2000001ff00 */
[----:B------:R-:W-:Y:S02]  /*0180*/  IMAD.MOV.U32 R11, RZ, RZ, RZ ;  /* 0x000000ffff0b7224 */ /* 0x000fe400078e00ff */
[----:B------:R-:W-:-:S07]  /*0190*/  IMAD.MOV.U32 R9, RZ, RZ, RZ ;  /* 0x000000ffff097224 */ /* 0x000fce00078e00ff */
.L_x_15:
[----:B------:R-:W-:Y:S01]  /*01a0*/  ISETP.GT.U32.AND P0, PT, R4, R9, PT ;  /* 0x000000090400720c */ /* 0x000fe20003f04070 */
[----:B------:R-:W-:Y:S01]  /*01b0*/  BSSY.RECONVERGENT B1, `(.L_x_9) ;  /* 0x0000014000017945 */ /* 0x000fe20003800200 */
[----:B------:R-:W-:Y:S02]  /*01c0*/  IMAD.MOV.U32 R13, RZ, RZ, R11 ;  /* 0x000000ffff0d7224 */ /* 0x000fe400078e000b */
[----:B------:R-:W-:Y:S01]  /*01d0*/  ISETP.GT.U32.AND.EX P0, PT, R6, RZ, PT, P0 ;  /* 0x000000ff0600720c */ /* 0x000fe20003f04100 */
[----:B------:R-:W-:-:S12]  /*01e0*/  IMAD.MOV.U32 R11, RZ, RZ, R9 ;  /* 0x000000ffff0b7224 */ /* 0x000fd800078e0009 */
[----:B------:R-:W-:Y:S05]  /*01f0*/  @!P0 BRA `(.L_x_10) ;  /* 0x00000000003c8947 */ /* 0x000fea0003800000 */
[----:B------:R-:W-:Y:S02]  /*0200*/  IMAD.MOV.U32 R11, RZ, RZ, R9 ;  /* 0x000000ffff0b7224 */ /* 0x000fe400078e0009 */
[----:B------:R-:W-:-:S07]  /*0210*/  IMAD.MOV.U32 R12, RZ, RZ, RZ ;  /* 0x000000ffff0c7224 */ /* 0x000fce00078e00ff */
.L_x_11:
[----:B------:R-:W-:-:S05]  /*0220*/  IADD3 R8, P0, PT, R9, R5, RZ ;  /* 0x0000000509087210 */ /* 0x000fca0007f1e0ff */
[----:B------:R-:W-:-:S05]  /*0230*/  IMAD.X R9, R12, 0x1, R7, P0 ;  /* 0x000000010c097824 */ /* 0x000fca00000e0607 */
[----:B------:R-:W2:Y:S02]  /*0240*/  LDG.E.U8 R8, desc[UR4][R8.64] ;  /* 0x0000000408087981 */ /* 0x000ea4000c1e1100 */
[----:B--2---:R-:W-:-:S05]  /*0250*/  LOP3.LUT R10, R8, 0xdf, RZ, 0xc0, !PT ;  /* 0x000000df080a7812 */ /* 0x004fca00078ec0ff */
[----:B------:R-:W-:-:S05]  /*0260*/  VIADD R10, R10, 0xffffffa5 ;  /* 0xffffffa50a0a7836 */ /* 0x000fca0000000000 */
[----:B------:R-:W-:-:S04]  /*0270*/  LOP3.LUT R10, R10, 0xff, RZ, 0xc0, !PT ;  /* 0x000000ff0a0a7812 */ /* 0x000fc800078ec0ff */
[----:B------:R-:W-:-:S13]  /*0280*/  ISETP.GT.U32.AND P0, PT, R10, 0xe5, PT ;  /* 0x000000e50a00780c */ /* 0x000fda0003f04070 */
[----:B------:R-:W-:Y:S05]  /*0290*/  @P0 BRA `(.L_x_10) ;  /* 0x0000000000140947 */ /* 0x000fea0003800000 */
[----:B------:R-:W-:-:S04]  /*02a0*/  VIADD R9, R11, 0x1 ;  /* 0x000000010b097836 */ /* 0x000fc80000000000 */
[----:B------:R-:W-:Y:S01]  /*02b0*/  IMAD.MOV.U32 R11, RZ, RZ, R9 ;  /* 0x000000ffff0b7224 */ /* 0x000fe200078e0009 */
[----:B------:R-:W-:-:S04]  /*02c0*/  ISETP.GT.U32.AND P0, PT, R4, R9, PT ;  /* 0x000000090400720c */ /* 0x000fc80003f04070 */
[----:B------:R-:W-:-:S13]  /*02d0*/  ISETP.GT.U32.AND.EX P0, PT, R6, RZ, PT, P0 ;  /* 0x000000ff0600720c */ /* 0x000fda0003f04100 */
[----:B------:R-:W-:Y:S05]  /*02e0*/  @P0 BRA `(.L_x_11) ;  /* 0xfffffffc00cc0947 */ /* 0x000fea000383ffff */
.L_x_10:
[----:B------:R-:W-:Y:S05]  /*02f0*/  BSYNC.RECONVERGENT B1 ;  /* 0x0000000000017941 */ /* 0x000fea0003800200 */
.L_x_9:
[----:B------:R-:W-:Y:S01]  /*0300*/  ISETP.GT.U32.AND P0, PT, R4, R11, PT ;  /* 0x0000000b0400720c */ /* 0x000fe20003f04070 */
[----:B------:R-:W-:Y:S01]  /*0310*/  BSSY.RECONVERGENT B1, `(.L_x_12) ;  /* 0x0000014000017945 */ /* 0x000fe20003800200 */
[----:B------:R-:W-:Y:S02]  /*0320*/  IMAD.MOV.U32 R12, RZ, RZ, R11 ;  /* 0x000000ffff0c7224 */ /* 0x000fe400078e000b */
[----:B------:R-:W-:-:S13]  /*0330*/  ISETP.GT.U32.AND.EX P0, PT, R6, RZ, PT, P0 ;  /* 0x000000ff0600720c */ /* 0x000fda0003f04100 */
[----:B------:R-:W-:Y:S05]  /*0340*/  @!P0 BRA `(.L_x_13) ;  /* 0x0000000000408947 */ /* 0x000fea0003800000 */
[----:B------:R-:W-:Y:S01]  /*0350*/  MOV R8, R11 ;  /* 0x0000000b00087202 */ /* 0x000fe20000000f00 */
[----:B------:R-:W-:Y:S02]  /*0360*/  IMAD.MOV.U32 R14, RZ, RZ, RZ ;  /* 0x000000ffff0e7224 */ /* 0x000fe400078e00ff */
[----:B------:R-:W-:-:S07]  /*0370*/  IMAD.MOV.U32 R12, RZ, RZ, R11 ;  /* 0x000000ffff0c7224 */ /* 0x000fce00078e000b */
.L_x_14:
[----:B------:R-:W-:-:S05]  /*0380*/  IADD3 R8, P0, PT, R8, R5, RZ ;  /* 0x0000000508087210 */ /* 0x000fca0007f1e0ff */
[----:B------:R-:W-:-:S05]  /*0390*/  IMAD.X R9, R14, 0x1, R7, P0 ;  /* 0x000000010e097824 */ /* 0x000fca00000e0607 */
[----:B------:R-:W2:Y:S02]  /*03a0*/  LDG.E.U8 R8, desc[UR4][R8.64] ;  /* 0x0000000408087981 */ /* 0x000ea4000c1e1100 */
[----:B--2---:R-:W-:-:S05]  /*03b0*/  LOP3.LUT R10, R8, 0xdf, RZ, 0xc0, !PT ;  /* 0x000000df080a7812 */ /* 0x004fca00078ec0ff */
[----:B------:R-:W-:-:S05]  /*03c0*/  VIADD R10, R10, 0xffffffa5 ;  /* 0xffffffa50a0a7836 */ /* 0x000fca0000000000 */
[----:B------:R-:W-:-:S04]  /*03d0*/  LOP3.LUT R10, R10, 0xff, RZ, 0xc0, !PT ;  /* 0x000000ff0a0a7812 */ /* 0x000fc800078ec0ff */
[----:B------:R-:W-:-:S13]  /*03e0*/  ISETP.GE.U32.AND P0, PT, R10, 0xe6, PT ;  /* 0x000000e60a00780c */ /* 0x000fda0003f06070 */
[----:B------:R-:W-:Y:S05]  /*03f0*/  @!P0 BRA `(.L_x_13) ;  /* 0x0000000000148947 */ /* 0x000fea0003800000 */
[----:B------:R-:W-:-:S04]  /*0400*/  VIADD R8, R12, 0x1 ;  /* 0x000000010c087836 */ /* 0x000fc80000000000 */
[----:B------:R-:W-:Y:S01]  /*0410*/  IMAD.MOV.U32 R12, RZ, RZ, R8 ;  /* 0x000000ffff0c7224 */ /* 0x000fe200078e0008 */
[----:B------:R-:W-:-:S04]  /*0420*/  ISETP.GT.U32.AND P0, PT, R4, R8, PT ;  /* 0x000000080400720c */ /* 0x000fc80003f04070 */
[----:B------:R-:W-:-:S13]  /*0430*/  ISETP.GT.U32.AND.EX P0, PT, R6, RZ, PT, P0 ;  /* 0x000000ff0600720c */ /* 0x000fda0003f04100 */
[----:B------:R-:W-:Y:S05]  /*0440*/  @P0 BRA `(.L_x_14) ;  /* 0xfffffffc00cc0947 */ /* 0x000fea000383ffff */
.L_x_13:
[----:B------:R-:W-:Y:S05]  /*0450*/  BSYNC.RECONVERGENT B1 ;  /* 0x0000000000017941 */ /* 0x000fea0003800200 */
.L_x_12:
[-C--:B------:R-:W-:Y:S01]  /*0460*/  ISETP.GT.U32.AND P0, PT, R4, R12.reuse, PT ;  /* 0x0000000c0400720c */ /* 0x080fe20003f04070 */
[----:B------:R-:W-:Y:S01]  /*0470*/  IMAD.MOV.U32 R9, RZ, RZ, R12 ;  /* 0x000000ffff097224 */ /* 0x000fe200078e000c */
[-C--:B------:R-:W-:Y:S02]  /*0480*/  ISETP.GE.U32.AND P1, PT, R11, R12.reuse, PT ;  /* 0x0000000c0b00720c */ /* 0x080fe40003f26070 */
[----:B------:R-:W-:Y:S02]  /*0490*/  ISETP.GT.U32.AND.EX P0, PT, R6, RZ, PT, P0 ;  /* 0x000000ff0600720c */ /* 0x000fe40003f04100 */
[----:B------:R-:W-:Y:S02]  /*04a0*/  IADD3 R10, PT, PT, R3, 0x1, RZ ;  /* 0x00000001030a7810 */ /* 0x000fe40007ffe0ff */
[----:B------:R-:W-:-:S04]  /*04b0*/  VIMNMX.U32 R8, PT, PT, R11, R12, !PT ;  /* 0x0000000c0b087248 */ /* 0x000fc80007fe0000 */
[----:B------:R-:W-:-:S03]  /*04c0*/  IADD3 R2, PT, PT, R2, R8, -R11 ;  /* 0x0000000802027210 */ /* 0x000fc60007ffe80b */
[----:B------:R-:W-:Y:S02]  /*04d0*/  @!P1 VIADD R13, R13, 0x4 ;  /* 0x000000040d0d9836 */ /* 0x000fe40000000000 */
[----:B------:R-:W-:Y:S02]  /*04e0*/  @P1 IMAD.MOV R10, RZ, RZ, R3 ;  /* 0x000000ffff0a1224 */ /* 0x000fe400078e0203 */
[----:B------:R-:W-:Y:S02]  /*04f0*/  IMAD.MOV.U32 R11, RZ, RZ, R13 ;  /* 0x000000ffff0b7224 */ /* 0x000fe400078e000d */
[----:B------:R-:W-:Y:S01]  /*0500*/  IMAD.MOV.U32 R3, RZ, RZ, R10 ;  /* 0x000000ffff037224 */ /* 0x000fe200078e000a */
[----:B------:R-:W-:Y:S06]  /*0510*/  @P0 BRA `(.L_x_15) ;  /* 0xfffffffc00200947 */ /* 0x000fec000383ffff */
.L_x_8:
[----:B------:R-:W-:Y:S05]  /*0520*/  BSYNC.RECONVERGENT B0 ;  /* 0x0000000000007941 */ /* 0x000fea0003800200 */
.L_x_7:
[----:B------:R-:W0:Y:S08]  /*0530*/  LDC.64 R4, c[0x0][0x398] ;  /* 0x0000e600ff047b82 */ /* 0x000e300000000a00 */
[----:B------:R-:W1:Y:S08]  /*0540*/  LDC.64 R6, c[0x0][0x3a0] ;  /* 0x0000e800ff067b82 */ /* 0x000e700000000a00 */
[----:B------:R-:W2:Y:S01]  /*0550*/  LDC.64 R8, c[0x0][0x3a8] ;  /* 0x0000ea00ff087b82 */ /* 0x000ea20000000a00 */
[----:B0-----:R-:W-:-:S05]  /*0560*/  IMAD.WIDE R4, R0, 0x4, R4 ;  /* 0x0000000400047825 */ /* 0x001fca00078e0204 */
[----:B------:R-:W-:Y:S01]  /*0570*/  STG.E desc[UR4][R4.64], R2 ;  /* 0x0000000204007986 */ /* 0x000fe2000c101904 */
[----:B-1----:R-:W-:-:S05]  /*0580*/  IMAD.WIDE R6, R0, 0x4, R6 ;  /* 0x0000000400067825 */ /* 0x002fca00078e0206 */
[----:B------:R-:W-:Y:S01]  /*0590*/  STG.E desc[UR4][R6.64], R11 ;  /* 0x0000000b06007986 */ /* 0x000fe2000c101904 */
[----:B--2---:R-:W-:-:S05]  /*05a0*/  IMAD.WIDE R8, R0, 0x4, R8 ;  /* 0x0000000400087825 */ /* 0x004fca00078e0208 */
[----:B------:R-:W-:Y:S01]  /*05b0*/  STG.E desc[UR4][R8.64], R3 ;  /* 0x0000000308007986 */ /* 0x000fe2000c101904 */
[----:B------:R-:W-:Y:S05]  /*05c0*/  EXIT ;  /* 0x000000000000794d */ /* 0x000fea0003800000 */
.L_x_16:
        /* <DEDUP_REMOVED lines=11> */
.L_x_18:


//--------------------- .nv.shared.reserved.0     --------------------------
	.section	.nv.shared.reserved.0,"aw",@nobits
	.weak		__nv_reservedSMEM_offset_0_alias
	.size		__nv_reservedSMEM_offset_0_alias, 0, 64
	.other		__nv_reservedSMEM_offset_0_alias,@"STO_CUDA_RESERVED_SHARED STV_DEFAULT"
__nv_reservedSMEM_offset_0_alias:
	.zero		0
	.zero		64


//--------------------- .nv.constant0._Z8map_warpPcS_P5IndexS_PiS1_S1_S2_i --------------------------
	.section	.nv.constant0._Z8map_warpPcS_P5IndexS_PiS1_S1_S2_i,"a",@progbits
	.sectionflags	@""
	.align	4
.nv.constant0._Z8map_warpPcS_P5IndexS_PiS1_S1_S2_i:
	.zero		964


//--------------------- .nv.constant0._Z14map_count_warpPcS_P5IndexPiS2_S2_i --------------------------
	.section	.nv.constant0._Z14map_count_warpPcS_P5IndexPiS2_S2_i,"a",@progbits
	.sectionflags	@""
	.align	4
.nv.constant0._Z14map_count_warpPcS_P5IndexPiS2_S2_i:
	.zero		948


//--------------------- SYMBOLS --------------------------

	.type		.nv.reservedSmem.offset0,@object
	.size		.nv.reservedSmem.offset0,0x4
